	.headerflags	@"EF_CUDA_TEXMODE_UNIFIED EF_CUDA_64BIT_ADDRESS EF_CUDA_ACCELERATORS EF_CUDA_SM90 EF_CUDA_VIRTUAL_SM(EF_CUDA_SM90)"
	.elftype	@"ET_EXEC"


//--------------------- .nv.info                  --------------------------
	.section	.nv.info,"",@"SHT_CUDA_INFO"
	.align	4


	//----- nvinfo : EIATTR_REGCOUNT
	.align		4
        /*0000*/ 	.byte	0x04, 0x2f
        /*0002*/ 	.short	(.L_3 - .L_2)
	.align		4
.L_2:
        /*0004*/ 	.word	index@(triton_poi_fused__native_batch_norm_legit_no_training_relu_3)
        /*0008*/ 	.word	0x00000012


	//----- nvinfo : EIATTR_MIN_STACK_SIZE
	.align		4
.L_3:
        /*000c*/ 	.byte	0x04, 0x12
        /*000e*/ 	.short	(.L_5 - .L_4)
	.align		4
.L_4:
        /*0010*/ 	.word	index@(triton_poi_fused__native_batch_norm_legit_no_training_relu_3)
        /*0014*/ 	.word	0x00000000


	//----- nvinfo : EIATTR_FRAME_SIZE
	.align		4
.L_5:
        /*0018*/ 	.byte	0x04, 0x11
        /*001a*/ 	.short	(.L_7 - .L_6)
	.align		4
.L_6:
        /*001c*/ 	.word	index@(triton_poi_fused__native_batch_norm_legit_no_training_relu_3)
        /*0020*/ 	.word	0x00000000


	//----- nvinfo : EIATTR_MIN_STACK_SIZE
	.align		4
.L_7:
        /*0024*/ 	.byte	0x04, 0x12
        /*0026*/ 	.short	(.L_9 - .L_8)
	.align		4
.L_8:
        /*0028*/ 	.word	index@(triton_poi_fused__native_batch_norm_legit_no_training_relu_3)
        /*002c*/ 	.word	0x00000000
.L_9:


//--------------------- .nv.info.triton_poi_fused__native_batch_norm_legit_no_training_relu_3 --------------------------
	.section	.nv.info.triton_poi_fused__native_batch_norm_legit_no_training_relu_3,"",@"SHT_CUDA_INFO"
	.sectionflags	@""
	.align	4


	//----- nvinfo : EIATTR_CUDA_API_VERSION
	.align		4
        /*0000*/ 	.byte	0x04, 0x37
        /*0002*/ 	.short	(.L_11 - .L_10)
.L_10:
        /*0004*/ 	.word	0x0000007c


	//----- nvinfo : EIATTR_KPARAM_INFO
	.align		4
.L_11:
        /*0008*/ 	.byte	0x04, 0x17
        /*000a*/ 	.short	(.L_13 - .L_12)
.L_12:
        /*000c*/ 	.word	0x00000000
        /*0010*/ 	.short	0x0006
        /*0012*/ 	.short	0x0030
        /*0014*/ 	.byte	0x00, 0xf0, 0x11, 0x00


	//----- nvinfo : EIATTR_KPARAM_INFO
	.align		4
.L_13:
        /*0018*/ 	.byte	0x04, 0x17
        /*001a*/ 	.short	(.L_15 - .L_14)
.L_14:
        /*001c*/ 	.word	0x00000000
        /*0020*/ 	.short	0x0005
        /*0022*/ 	.short	0x0028
        /*0024*/ 	.byte	0x00, 0xf4, 0x21, 0x00


	//----- nvinfo : EIATTR_KPARAM_INFO
	.align		4
.L_15:
        /*0028*/ 	.byte	0x04, 0x17
        /*002a*/ 	.short	(.L_17 - .L_16)
.L_16:
        /*002c*/ 	.word	0x00000000
        /*0030*/ 	.short	0x0004
        /*0032*/ 	.short	0x0020
        /*0034*/ 	.byte	0x00, 0xf4, 0x21, 0x00


	//----- nvinfo : EIATTR_KPARAM_INFO
	.align		4
.L_17:
        /*0038*/ 	.byte	0x04, 0x17
        /*003a*/ 	.short	(.L_19 - .L_18)
.L_18:
        /*003c*/ 	.word	0x00000000
        /*0040*/ 	.short	0x0003
        /*0042*/ 	.short	0x0018
        /*0044*/ 	.byte	0x00, 0xf4, 0x21, 0x00


	//----- nvinfo : EIATTR_KPARAM_INFO
	.align		4
.L_19:
        /*0048*/ 	.byte	0x04, 0x17
        /*004a*/ 	.short	(.L_21 - .L_20)
.L_20:
        /*004c*/ 	.word	0x00000000
        /*0050*/ 	.short	0x0002
        /*0052*/ 	.short	0x0010
        /*0054*/ 	.byte	0x00, 0xf4, 0x21, 0x00


	//----- nvinfo : EIATTR_KPARAM_INFO
	.align		4
.L_21:
        /*0058*/ 	.byte	0x04, 0x17
        /*005a*/ 	.short	(.L_23 - .L_22)
.L_22:
        /*005c*/ 	.word	0x00000000
        /*0060*/ 	.short	0x0001
        /*0062*/ 	.short	0x0008
        /*0064*/ 	.byte	0x00, 0xf4, 0x21, 0x00


	//----- nvinfo : EIATTR_KPARAM_INFO
	.align		4
.L_23:
        /*0068*/ 	.byte	0x04, 0x17
        /*006a*/ 	.short	(.L_25 - .L_24)
.L_24:
        /*006c*/ 	.word	0x00000000
        /*0070*/ 	.short	0x0000
        /*0072*/ 	.short	0x0000
        /*0074*/ 	.byte	0x00, 0xf4, 0x21, 0x00


	//----- nvinfo : EIATTR_SPARSE_MMA_MASK
	.align		4
.L_25:
        /*0078*/ 	.byte	0x03, 0x50
        /*007a*/ 	.short	0x0000


	//----- nvinfo : EIATTR_MAXREG_COUNT
	.align		4
        /*007c*/ 	.byte	0x03, 0x1b
        /*007e*/ 	.short	0x00ff


	//----- nvinfo : EIATTR_EXIT_INSTR_OFFSETS
	.align		4
        /*0080*/ 	.byte	0x04, 0x1c
        /*0082*/ 	.short	(.L_27 - .L_26)


	//   ....[0]....
.L_26:
        /*0084*/ 	.word	0x000003d0


	//----- nvinfo : EIATTR_REQNTID
	.align		4
.L_27:
        /*0088*/ 	.byte	0x04, 0x10
        /*008a*/ 	.short	(.L_29 - .L_28)
.L_28:
        /*008c*/ 	.word	0x00000080
        /*0090*/ 	.word	0x00000001
        /*0094*/ 	.word	0x00000001


	//----- nvinfo : EIATTR_CBANK_PARAM_SIZE
	.align		4
.L_29:
        /*0098*/ 	.byte	0x03, 0x19
        /*009a*/ 	.short	0x0034


	//----- nvinfo : EIATTR_PARAM_CBANK
	.align		4
        /*009c*/ 	.byte	0x04, 0x0a
        /*009e*/ 	.short	(.L_31 - .L_30)
	.align		4
.L_30:
        /*00a0*/ 	.word	index@(.nv.constant0.triton_poi_fused__native_batch_norm_legit_no_training_relu_3)
        /*00a4*/ 	.short	0x0210
        /*00a6*/ 	.short	0x0034


	//----- nvinfo : EIATTR_SW_WAR
	.align		4
.L_31:
        /*00a8*/ 	.byte	0x04, 0x36
        /*00aa*/ 	.short	(.L_33 - .L_32)
.L_32:
        /*00ac*/ 	.word	0x00000008
.L_33:


//--------------------- .nv.callgraph             --------------------------
	.section	.nv.callgraph,"",@"SHT_CUDA_CALLGRAPH"
	.align	4
	.sectionentsize	8
	.align		4
        /*0000*/ 	.word	0x00000000
	.align		4
        /*0004*/ 	.word	0xffffffff
	.align		4
        /*0008*/ 	.word	0x00000000
	.align		4
        /*000c*/ 	.word	0xfffffffe
	.align		4
        /*0010*/ 	.word	0x00000000
	.align		4
        /*0014*/ 	.word	0xfffffffd
	.align		4
        /*0018*/ 	.word	0x00000000
	.align		4
        /*001c*/ 	.word	0xfffffffc


//--------------------- .nv.constant4             --------------------------
	.section	.nv.constant4,"a",@progbits
	.align	8
	.align		8
.nv.constant4:
        /*0000*/ 	.dword	_$_str
	.align		8
        /*0008*/ 	.dword	_$_str_$_2


//--------------------- .text.triton_poi_fused__native_batch_norm_legit_no_training_relu_3 --------------------------
	.section	.text.triton_poi_fused__native_batch_norm_legit_no_training_relu_3,"ax",@progbits
	.align	128
        .global         triton_poi_fused__native_batch_norm_legit_no_training_relu_3
        .type           triton_poi_fused__native_batch_norm_legit_no_training_relu_3,@function
        .size           triton_poi_fused__native_batch_norm_legit_no_training_relu_3,(.L_x_1 - triton_poi_fused__native_batch_norm_legit_no_training_relu_3)
        .other          triton_poi_fused__native_batch_norm_legit_no_training_relu_3,@"STO_CUDA_ENTRY STV_DEFAULT"
triton_poi_fused__native_batch_norm_legit_no_training_relu_3:
.text.triton_poi_fused__native_batch_norm_legit_no_training_relu_3:
[----:B------:R-:W-:Y:S01]  /*0000*/  LDC R1, c[0x0][0x28] ;  /* 0x00000a00ff017b82 */ /* 0x000fe20000000800 */
[----:B------:R-:W1:Y:S07]  /*0010*/  S2R R0, SR_TID.X ;  /* 0x0000000000007919 */ /* 0x000e6e0000002100 */
[----:B------:R-:W2:Y:S01]  /*0020*/  LDC.64 R2, c[0x0][0x220] ;  /* 0x00008800ff027b82 */ /* 0x000ea20000000a00 */
[----:B------:R-:W-:Y:S01]  /*0030*/  ULDC.64 UR4, c[0x0][0x208] ;  /* 0x0000820000047ab9 */ /* 0x000fe20000000a00 */
[----:B------:R-:W3:Y:S06]  /*0040*/  S2R R7, SR_CTAID.X ;  /* 0x0000000000077919 */ /* 0x000eec0000002500 */
[----:B------:R-:W4:Y:S08]  /*0050*/  LDC.64 R8, c[0x0][0x228] ;  /* 0x00008a00ff087b82 */ /* 0x000f300000000a00 */
[----:B------:R-:W5:Y:S01]  /*0060*/  LDC.64 R10, c[0x0][0x230] ;  /* 0x00008c00ff0a7b82 */ /* 0x000f620000000a00 */
[----:B-1----:R-:W-:-:S02]  /*0070*/  SHF.L.U32 R0, R0, 0x1, RZ ;  /* 0x0000000100007819 */ /* 0x002fc400000006ff */
[----:B---3--:R-:W-:Y:S02]  /*0080*/  SHF.R.S32.HI R5, RZ, 0x17, R7 ;  /* 0x00000017ff057819 */ /* 0x008fe40000011407 */
[----:B------:R-:W-:Y:S02]  /*0090*/  LOP3.LUT R0, R0, 0xfe, RZ, 0xc0, !PT ;  /* 0x000000fe00007812 */ /* 0x000fe400078ec0ff */
[----:B------:R-:W-:Y:S02]  /*00a0*/  SGXT R5, R5, 0x1 ;  /* 0x000000010505781a */ /* 0x000fe40000000200 */
[----:B------:R-:W-:Y:S02]  /*00b0*/  LEA R0, R7, R0, 0x8 ;  /* 0x0000000007007211 */ /* 0x000fe400078e40ff */
[----:B------:R-:W1:Y:S02]  /*00c0*/  LDC.64 R6, c[0x0][0x218] ;  /* 0x00008600ff067b82 */ /* 0x000e640000000a00 */
[----:B------:R-:W-:-:S04]  /*00d0*/  LEA.HI R5, R5, R0, RZ, 0x7 ;  /* 0x0000000005057211 */ /* 0x000fc800078f38ff */
[----:B------:R-:W-:-:S04]  /*00e0*/  LOP3.LUT R5, R5, 0xffffff80, RZ, 0xc0, !PT ;  /* 0xffffff8005057812 */ /* 0x000fc800078ec0ff */
[----:B------:R-:W-:Y:S02]  /*00f0*/  IADD3 R13, R0, -R5, RZ ;  /* 0x80000005000d7210 */ /* 0x000fe40007ffe0ff */
[----:B------:R-:W3:Y:S03]  /*0100*/  LDC.64 R4, c[0x0][0x210] ;  /* 0x00008400ff047b82 */ /* 0x000ee60000000a00 */
[----:B--2---:R-:W-:-:S06]  /*0110*/  IMAD.WIDE R2, R13, 0x4, R2 ;  /* 0x000000040d027825 */ /* 0x004fcc00078e0202 */
[----:B------:R-:W2:Y:S01]  /*0120*/  LDG.E.EL.64 R2, desc[UR4][R2.64] ;  /* 0x0000000402027981 */ /* 0x000ea2000c2e1b00 */
[----:B-1----:R-:W-:-:S04]  /*0130*/  IMAD.WIDE R6, R13, 0x4, R6 ;  /* 0x000000040d067825 */ /* 0x002fc800078e0206 */
[C---:B----4-:R-:W-:Y:S02]  /*0140*/  IMAD.WIDE R8, R13.reuse, 0x4, R8 ;  /* 0x000000040d087825 */ /* 0x050fe400078e0208 */
[----:B------:R-:W4:Y:S02]  /*0150*/  LDG.E.EL.64 R6, desc[UR4][R6.64] ;  /* 0x0000000406067981 */ /* 0x000f24000c2e1b00 */
[----:B-----5:R-:W-:Y:S02]  /*0160*/  IMAD.WIDE R10, R13, 0x4, R10 ;  /* 0x000000040d0a7825 */ /* 0x020fe400078e020a */
[----:B------:R-:W5:Y:S02]  /*0170*/  LDG.E.EL.64 R8, desc[UR4][R8.64] ;  /* 0x0000000408087981 */ /* 0x000f64000c2e1b00 */
[----:B---3--:R-:W-:Y:S02]  /*0180*/  IMAD.WIDE R4, R0, 0x4, R4 ;  /* 0x0000000400047825 */ /* 0x008fe400078e0204 */
[----:B------:R-:W5:Y:S04]  /*0190*/  LDG.E.EL.64 R10, desc[UR4][R10.64] ;  /* 0x000000040a0a7981 */ /* 0x000f68000c2e1b00 */
[----:B------:R-:W4:Y:S01]  /*01a0*/  LDG.E.64 R4, desc[UR4][R4.64] ;  /* 0x0000000404047981 */ /* 0x000f22000c1e1b00 */
[----:B------:R-:W-:Y:S01]  /*01b0*/  HFMA2.MMA R14, -RZ, RZ, 1.625, 0 ;  /* 0x3e800000ff0e7435 */ /* 0x000fe200000001ff */
[----:B--2---:R-:W-:Y:S01]  /*01c0*/  FADD R2, R2, 9.9999997473787516356e-06 ;  /* 0x3727c5ac02027421 */ /* 0x004fe20000000000 */
[----:B------:R-:W-:-:S03]  /*01d0*/  FADD R3, R3, 9.9999997473787516356e-06 ;  /* 0x3727c5ac03037421 */ /* 0x000fc60000000000 */
[----:B------:R-:W1:Y:S08]  /*01e0*/  MUFU.SQRT R12, R2 ;  /* 0x00000002000c7308 */ /* 0x000e700000002000 */
[----:B------:R2:W3:Y:S01]  /*01f0*/  MUFU.SQRT R13, R3 ;  /* 0x00000003000d7308 */ /* 0x0004e20000002000 */
[C---:B-1----:R-:W-:Y:S02]  /*0200*/  FSETP.GT.AND P0, PT, R12.reuse, 8.50705917302346158658e+37, PT ;  /* 0x7e8000000c00780b */ /* 0x042fe40003f04000 */
[----:B------:R-:W-:Y:S01]  /*0210*/  FSETP.GEU.AND P2, PT, R12, 1.175494350822287508e-38, PT ;  /* 0x008000000c00780b */ /* 0x000fe20003f4e000 */
[----:B--2---:R-:W1:Y:S01]  /*0220*/  LDC.64 R2, c[0x0][0x238] ;  /* 0x00008e00ff027b82 */ /* 0x004e620000000a00 */
[----:B---3--:R-:W-:-:S02]  /*0230*/  FSETP.GT.AND P1, PT, R13, 8.50705917302346158658e+37, PT ;  /* 0x7e8000000d00780b */ /* 0x008fc40003f24000 */
[----:B------:R-:W-:-:S07]  /*0240*/  FSETP.GEU.AND P3, PT, R13, 1.175494350822287508e-38, PT ;  /* 0x008000000d00780b */ /* 0x000fce0003f6e000 */
[----:B------:R-:W-:-:S04]  /*0250*/  @P0 FMUL R12, R12, 0.25 ;  /* 0x3e8000000c0c0820 */ /* 0x000fc80000400000 */
[----:B------:R-:W-:Y:S01]  /*0260*/  @!P2 FMUL R12, R12, 16777216 ;  /* 0x4b8000000c0ca820 */ /* 0x000fe20000400000 */
[----:B------:R-:W-:-:S04]  /*0270*/  @P1 FMUL R13, R13, 0.25 ;  /* 0x3e8000000d0d1820 */ /* 0x000fc80000400000 */
[----:B------:R-:W-:Y:S01]  /*0280*/  @!P3 FMUL R13, R13, 16777216 ;  /* 0x4b8000000d0db820 */ /* 0x000fe20000400000 */
[----:B------:R-:W2:Y:S01]  /*0290*/  MUFU.RCP R12, R12 ;  /* 0x0000000c000c7308 */ /* 0x000ea20000001000 */
[----:B------:R-:W-:-:S07]  /*02a0*/  FSEL R15, R14, 1, P0 ;  /* 0x3f8000000e0f7808 */ /* 0x000fce0000000000 */
[----:B------:R-:W3:Y:S01]  /*02b0*/  MUFU.RCP R13, R13 ;  /* 0x0000000d000d7308 */ /* 0x000ee20000001000 */
[----:B------:R-:W-:Y:S01]  /*02c0*/  FSEL R14, R14, 1, P1 ;  /* 0x3f8000000e0e7808 */ /* 0x000fe20000800000 */
[----:B------:R-:W-:-:S04]  /*02d0*/  @!P2 FMUL R15, R15, 16777216 ;  /* 0x4b8000000f0fa820 */ /* 0x000fc80000400000 */
[----:B------:R-:W-:Y:S01]  /*02e0*/  @!P3 FMUL R14, R14, 16777216 ;  /* 0x4b8000000e0eb820 */ /* 0x000fe20000400000 */
[----:B----4-:R-:W-:Y:S01]  /*02f0*/  FADD R5, R5, -R7 ;  /* 0x8000000705057221 */ /* 0x010fe20000000000 */
[----:B------:R-:W-:Y:S01]  /*0300*/  FADD R4, R4, -R6 ;  /* 0x8000000604047221 */ /* 0x000fe20000000000 */
[----:B--2---:R-:W-:Y:S01]  /*0310*/  FMUL R15, R12, R15 ;  /* 0x0000000f0c0f7220 */ /* 0x004fe20000400000 */
[----:B---3--:R-:W-:-:S03]  /*0320*/  FMUL R14, R13, R14 ;  /* 0x0000000e0d0e7220 */ /* 0x008fc60000400000 */
[----:B------:R-:W-:Y:S01]  /*0330*/  FMUL R15, R4, R15 ;  /* 0x0000000f040f7220 */ /* 0x000fe20000400000 */
[----:B------:R-:W-:-:S03]  /*0340*/  FMUL R14, R5, R14 ;  /* 0x0000000e050e7220 */ /* 0x000fc60000400000 */
[----:B-----5:R-:W-:Y:S01]  /*0350*/  FFMA R8, R8, R15, R10 ;  /* 0x0000000f08087223 */ /* 0x020fe2000000000a */
[----:B------:R-:W-:-:S04]  /*0360*/  FFMA R9, R9, R14, R11 ;  /* 0x0000000e09097223 */ /* 0x000fc8000000000b */
[----:B------:R-:W-:Y:S02]  /*0370*/  FSETP.GEU.AND P0, PT, R8, RZ, PT ;  /* 0x000000ff0800720b */ /* 0x000fe40003f0e000 */
[C---:B------:R-:W-:Y:S01]  /*0380*/  FSETP.GEU.AND P1, PT, R9.reuse, RZ, PT ;  /* 0x000000ff0900720b */ /* 0x040fe20003f2e000 */
[----:B-1----:R-:W-:Y:S01]  /*0390*/  IMAD.WIDE R2, R0, 0x4, R2 ;  /* 0x0000000400027825 */ /* 0x002fe200078e0202 */
[----:B------:R-:W-:Y:S02]  /*03a0*/  FSEL R8, R8, RZ, P0 ;  /* 0x000000ff08087208 */ /* 0x000fe40000000000 */
[----:B------:R-:W-:-:S05]  /*03b0*/  FSEL R9, R9, RZ, P1 ;  /* 0x000000ff09097208 */ /* 0x000fca0000800000 */
[----:B------:R-:W-:Y:S01]  /*03c0*/  STG.E.64 desc[UR4][R2.64], R8 ;  /* 0x0000000802007986 */ /* 0x000fe2000c101b04 */
[----:B------:R-:W-:Y:S05]  /*03d0*/  EXIT ;  /* 0x000000000000794d */ /* 0x000fea0003800000 */
.L_x_0:
[----:B------:R-:W-:-:S00]  /*03e0*/  BRA `(.L_x_0) ;  /* 0xfffffffc00fc7947 */ /* 0x000fc0000383ffff */
[----:B------:R-:W-:-:S00]  /*03f0*/  NOP ;  /* 0x0000000000007918 */ /* 0x000fc00000000000 */
        /* <DEDUP_REMOVED lines=8> */
.L_x_1:


//--------------------- .nv.global.init           --------------------------
	.section	.nv.global.init,"aw",@progbits
.nv.global.init:
	.type		_$_str,@object
	.size		_$_str,(_$_str_$_2 - _$_str)
_$_str:
        /*0000*/ 	.byte	0x5f, 0x5f, 0x43, 0x55, 0x44, 0x41, 0x5f, 0x46, 0x54, 0x5a, 0x00
	.type		_$_str_$_2,@object
	.size		_$_str_$_2,(.L_1 - _$_str_$_2)
_$_str_$_2:
        /*000b*/ 	.byte	0x5f, 0x5f, 0x43, 0x55, 0x44, 0x41, 0x5f, 0x50, 0x52, 0x45, 0x43, 0x5f, 0x53, 0x51, 0x52, 0x54
        /*001b*/ 	.byte	0x00
.L_1:


//--------------------- .nv.constant0.triton_poi_fused__native_batch_norm_legit_no_training_relu_3 --------------------------
	.section	.nv.constant0.triton_poi_fused__native_batch_norm_legit_no_training_relu_3,"a",@progbits
	.sectionflags	@""
	.align	4
.nv.constant0.triton_poi_fused__native_batch_norm_legit_no_training_relu_3:
	.zero		580
